	.headerflags	@"EF_CUDA_TEXMODE_UNIFIED EF_CUDA_64BIT_ADDRESS EF_CUDA_ACCELERATORS EF_CUDA_SM90 EF_CUDA_VIRTUAL_SM(EF_CUDA_SM90)"
	.elftype	@"ET_EXEC"


//--------------------- .nv.info                  --------------------------
	.section	.nv.info,"",@"SHT_CUDA_INFO"
	.align	4


	//----- nvinfo : EIATTR_REGCOUNT
	.align		4
        /*0000*/ 	.byte	0x04, 0x2f
        /*0002*/ 	.short	(.L_3 - .L_2)
	.align		4
.L_2:
        /*0004*/ 	.word	index@(triton_poi_fused__native_batch_norm_legit_no_training_convolution_15)
        /*0008*/ 	.word	0x00000017


	//----- nvinfo : EIATTR_MIN_STACK_SIZE
	.align		4
.L_3:
        /*000c*/ 	.byte	0x04, 0x12
        /*000e*/ 	.short	(.L_5 - .L_4)
	.align		4
.L_4:
        /*0010*/ 	.word	index@(triton_poi_fused__native_batch_norm_legit_no_training_convolution_15)
        /*0014*/ 	.word	0x00000000


	//----- nvinfo : EIATTR_FRAME_SIZE
	.align		4
.L_5:
        /*0018*/ 	.byte	0x04, 0x11
        /*001a*/ 	.short	(.L_7 - .L_6)
	.align		4
.L_6:
        /*001c*/ 	.word	index@(triton_poi_fused__native_batch_norm_legit_no_training_convolution_15)
        /*0020*/ 	.word	0x00000000


	//----- nvinfo : EIATTR_MIN_STACK_SIZE
	.align		4
.L_7:
        /*0024*/ 	.byte	0x04, 0x12
        /*0026*/ 	.short	(.L_9 - .L_8)
	.align		4
.L_8:
        /*0028*/ 	.word	index@(triton_poi_fused__native_batch_norm_legit_no_training_convolution_15)
        /*002c*/ 	.word	0x00000000
.L_9:


//--------------------- .nv.info.triton_poi_fused__native_batch_norm_legit_no_training_convolution_15 --------------------------
	.section	.nv.info.triton_poi_fused__native_batch_norm_legit_no_training_convolution_15,"",@"SHT_CUDA_INFO"
	.sectionflags	@""
	.align	4


	//----- nvinfo : EIATTR_CUDA_API_VERSION
	.align		4
        /*0000*/ 	.byte	0x04, 0x37
        /*0002*/ 	.short	(.L_11 - .L_10)
.L_10:
        /*0004*/ 	.word	0x0000007c


	//----- nvinfo : EIATTR_KPARAM_INFO
	.align		4
.L_11:
        /*0008*/ 	.byte	0x04, 0x17
        /*000a*/ 	.short	(.L_13 - .L_12)
.L_12:
        /*000c*/ 	.word	0x00000000
        /*0010*/ 	.short	0x0007
        /*0012*/ 	.short	0x0038
        /*0014*/ 	.byte	0x00, 0xf0, 0x11, 0x00


	//----- nvinfo : EIATTR_KPARAM_INFO
	.align		4
.L_13:
        /*0018*/ 	.byte	0x04, 0x17
        /*001a*/ 	.short	(.L_15 - .L_14)
.L_14:
        /*001c*/ 	.word	0x00000000
        /*0020*/ 	.short	0x0006
        /*0022*/ 	.short	0x0030
        /*0024*/ 	.byte	0x00, 0xf4, 0x21, 0x00


	//----- nvinfo : EIATTR_KPARAM_INFO
	.align		4
.L_15:
        /*0028*/ 	.byte	0x04, 0x17
        /*002a*/ 	.short	(.L_17 - .L_16)
.L_16:
        /*002c*/ 	.word	0x00000000
        /*0030*/ 	.short	0x0005
        /*0032*/ 	.short	0x0028
        /*0034*/ 	.byte	0x00, 0xf4, 0x21, 0x00


	//----- nvinfo : EIATTR_KPARAM_INFO
	.align		4
.L_17:
        /*0038*/ 	.byte	0x04, 0x17
        /*003a*/ 	.short	(.L_19 - .L_18)
.L_18:
        /*003c*/ 	.word	0x00000000
        /*0040*/ 	.short	0x0004
        /*0042*/ 	.short	0x0020
        /*0044*/ 	.byte	0x00, 0xf4, 0x21, 0x00


	//----- nvinfo : EIATTR_KPARAM_INFO
	.align		4
.L_19:
        /*0048*/ 	.byte	0x04, 0x17
        /*004a*/ 	.short	(.L_21 - .L_20)
.L_20:
        /*004c*/ 	.word	0x00000000
        /*0050*/ 	.short	0x0003
        /*0052*/ 	.short	0x0018
        /*0054*/ 	.byte	0x00, 0xf4, 0x21, 0x00


	//----- nvinfo : EIATTR_KPARAM_INFO
	.align		4
.L_21:
        /*0058*/ 	.byte	0x04, 0x17
        /*005a*/ 	.short	(.L_23 - .L_22)
.L_22:
        /*005c*/ 	.word	0x00000000
        /*0060*/ 	.short	0x0002
        /*0062*/ 	.short	0x0010
        /*0064*/ 	.byte	0x00, 0xf4, 0x21, 0x00


	//----- nvinfo : EIATTR_KPARAM_INFO
	.align		4
.L_23:
        /*0068*/ 	.byte	0x04, 0x17
        /*006a*/ 	.short	(.L_25 - .L_24)
.L_24:
        /*006c*/ 	.word	0x00000000
        /*0070*/ 	.short	0x0001
        /*0072*/ 	.short	0x0008
        /*0074*/ 	.byte	0x00, 0xf4, 0x21, 0x00


	//----- nvinfo : EIATTR_KPARAM_INFO
	.align		4
.L_25:
        /*0078*/ 	.byte	0x04, 0x17
        /*007a*/ 	.short	(.L_27 - .L_26)
.L_26:
        /*007c*/ 	.word	0x00000000
        /*0080*/ 	.short	0x0000
        /*0082*/ 	.short	0x0000
        /*0084*/ 	.byte	0x00, 0xf4, 0x21, 0x00


	//----- nvinfo : EIATTR_SPARSE_MMA_MASK
	.align		4
.L_27:
        /*0088*/ 	.byte	0x03, 0x50
        /*008a*/ 	.short	0x0000


	//----- nvinfo : EIATTR_MAXREG_COUNT
	.align		4
        /*008c*/ 	.byte	0x03, 0x1b
        /*008e*/ 	.short	0x00ff


	//----- nvinfo : EIATTR_EXIT_INSTR_OFFSETS
	.align		4
        /*0090*/ 	.byte	0x04, 0x1c
        /*0092*/ 	.short	(.L_29 - .L_28)


	//   ....[0]....
.L_28:
        /*0094*/ 	.word	0x00000360


	//   ....[1]....
        /*0098*/ 	.word	0x00000380


	//----- nvinfo : EIATTR_REQNTID
	.align		4
.L_29:
        /*009c*/ 	.byte	0x04, 0x10
        /*009e*/ 	.short	(.L_31 - .L_30)
.L_30:
        /*00a0*/ 	.word	0x00000080
        /*00a4*/ 	.word	0x00000001
        /*00a8*/ 	.word	0x00000001


	//----- nvinfo : EIATTR_CBANK_PARAM_SIZE
	.align		4
.L_31:
        /*00ac*/ 	.byte	0x03, 0x19
        /*00ae*/ 	.short	0x003c


	//----- nvinfo : EIATTR_PARAM_CBANK
	.align		4
        /*00b0*/ 	.byte	0x04, 0x0a
        /*00b2*/ 	.short	(.L_33 - .L_32)
	.align		4
.L_32:
        /*00b4*/ 	.word	index@(.nv.constant0.triton_poi_fused__native_batch_norm_legit_no_training_convolution_15)
        /*00b8*/ 	.short	0x0210
        /*00ba*/ 	.short	0x003c


	//----- nvinfo : EIATTR_SW_WAR
	.align		4
.L_33:
        /*00bc*/ 	.byte	0x04, 0x36
        /*00be*/ 	.short	(.L_35 - .L_34)
.L_34:
        /*00c0*/ 	.word	0x00000008
.L_35:


//--------------------- .nv.callgraph             --------------------------
	.section	.nv.callgraph,"",@"SHT_CUDA_CALLGRAPH"
	.align	4
	.sectionentsize	8
	.align		4
        /*0000*/ 	.word	0x00000000
	.align		4
        /*0004*/ 	.word	0xffffffff
	.align		4
        /*0008*/ 	.word	0x00000000
	.align		4
        /*000c*/ 	.word	0xfffffffe
	.align		4
        /*0010*/ 	.word	0x00000000
	.align		4
        /*0014*/ 	.word	0xfffffffd
	.align		4
        /*0018*/ 	.word	0x00000000
	.align		4
        /*001c*/ 	.word	0xfffffffc


//--------------------- .nv.constant4             --------------------------
	.section	.nv.constant4,"a",@progbits
	.align	8
	.align		8
.nv.constant4:
        /*0000*/ 	.dword	_$_str
	.align		8
        /*0008*/ 	.dword	_$_str_$_2


//--------------------- .text.triton_poi_fused__native_batch_norm_legit_no_training_convolution_15 --------------------------
	.section	.text.triton_poi_fused__native_batch_norm_legit_no_training_convolution_15,"ax",@progbits
	.align	128
        .global         triton_poi_fused__native_batch_norm_legit_no_training_convolution_15
        .type           triton_poi_fused__native_batch_norm_legit_no_training_convolution_15,@function
        .size           triton_poi_fused__native_batch_norm_legit_no_training_convolution_15,(.L_x_1 - triton_poi_fused__native_batch_norm_legit_no_training_convolution_15)
        .other          triton_poi_fused__native_batch_norm_legit_no_training_convolution_15,@"STO_CUDA_ENTRY STV_DEFAULT"
triton_poi_fused__native_batch_norm_legit_no_training_convolution_15:
.text.triton_poi_fused__native_batch_norm_legit_no_training_convolution_15:
[----:B------:R-:W0:Y:S01]  /*0000*/  LDC R1, c[0x0][0x28] ;  /* 0x00000a00ff017b82 */ /* 0x000e220000000800 */
[----:B------:R-:W1:Y:S07]  /*0010*/  S2R R0, SR_TID.X ;  /* 0x0000000000007919 */ /* 0x000e6e0000002100 */
[----:B------:R-:W2:Y:S01]  /*0020*/  LDC.64 R12, c[0x0][0x228] ;  /* 0x00008a00ff0c7b82 */ /* 0x000ea20000000a00 */
[----:B------:R-:W-:Y:S01]  /*0030*/  ULDC.64 UR4, c[0x0][0x208] ;  /* 0x0000820000047ab9 */ /* 0x000fe20000000a00 */
[----:B------:R-:W3:Y:S06]  /*0040*/  S2R R3, SR_CTAID.X ;  /* 0x0000000000037919 */ /* 0x000eec0000002500 */
[----:B------:R-:W4:Y:S08]  /*0050*/  LDC.64 R10, c[0x0][0x218] ;  /* 0x00008600ff0a7b82 */ /* 0x000f300000000a00 */
[----:B------:R-:W5:Y:S08]  /*0060*/  LDC.64 R14, c[0x0][0x220] ;  /* 0x00008800ff0e7b82 */ /* 0x000f700000000a00 */
[----:B------:R-:W4:Y:S01]  /*0070*/  LDC.64 R16, c[0x0][0x230] ;  /* 0x00008c00ff107b82 */ /* 0x000f220000000a00 */
[----:B-1----:R-:W-:-:S07]  /*0080*/  LOP3.LUT R0, R0, 0x7f, RZ, 0xc0, !PT ;  /* 0x0000007f00007812 */ /* 0x002fce00078ec0ff */
[----:B------:R-:W1:Y:S01]  /*0090*/  LDC.64 R6, c[0x0][0x238] ;  /* 0x00008e00ff067b82 */ /* 0x000e620000000a00 */
[----:B---3--:R-:W-:Y:S02]  /*00a0*/  SHF.R.S32.HI R2, RZ, 0x18, R3 ;  /* 0x00000018ff027819 */ /* 0x008fe40000011403 */
[----:B------:R-:W-:Y:S02]  /*00b0*/  LEA R0, R3, R0, 0x7 ;  /* 0x0000000003007211 */ /* 0x000fe400078e38ff */
[----:B------:R-:W-:Y:S02]  /*00c0*/  SGXT R3, R2, 0x1 ;  /* 0x000000010203781a */ /* 0x000fe40000000200 */
[----:B------:R-:W-:Y:S02]  /*00d0*/  ISETP.GE.AND P2, PT, R0, 0x1200, PT ;  /* 0x000012000000780c */ /* 0x000fe40003f46270 */
[----:B------:R-:W-:-:S04]  /*00e0*/  LEA.HI R3, R3, R0, RZ, 0x6 ;  /* 0x0000000003037211 */ /* 0x000fc800078f30ff */
[----:B------:R-:W-:-:S05]  /*00f0*/  SHF.R.S32.HI R3, RZ, 0x6, R3 ;  /* 0x00000006ff037819 */ /* 0x000fca0000011403 */
[----:B------:R-:W-:-:S05]  /*0100*/  IMAD.HI R2, R3, 0x38e38e39, RZ ;  /* 0x38e38e3903027827 */ /* 0x000fca00078e02ff */
[----:B------:R-:W-:-:S04]  /*0110*/  SHF.R.U32.HI R5, RZ, 0x1f, R2 ;  /* 0x0000001fff057819 */ /* 0x000fc80000011602 */
[----:B------:R-:W-:Y:S02]  /*0120*/  LEA.HI.SX32 R2, R2, R5, 0x1e ;  /* 0x0000000502027211 */ /* 0x000fe400078ff2ff */
[----:B------:R-:W-:-:S03]  /*0130*/  CS2R R4, SRZ ;  /* 0x0000000000047805 */ /* 0x000fc6000001ff00 */
[----:B------:R-:W-:Y:S02]  /*0140*/  IMAD R19, R2, -0x12, R3 ;  /* 0xffffffee02137824 */ /* 0x000fe400078e0203 */
[----:B------:R-:W3:Y:S02]  /*0150*/  LDC.64 R2, c[0x0][0x210] ;  /* 0x00008400ff027b82 */ /* 0x000ee40000000a00 */
[----:B--2---:R-:W-:-:S05]  /*0160*/  IMAD.WIDE R12, R19, 0x4, R12 ;  /* 0x00000004130c7825 */ /* 0x004fca00078e020c */
[----:B------:R5:W2:Y:S01]  /*0170*/  @!P2 LDG.E.EL R4, desc[UR4][R12.64] ;  /* 0x000000040c04a981 */ /* 0x000aa2000c2e1900 */
[----:B------:R-:W-:Y:S01]  /*0180*/  CS2R R8, SRZ ;  /* 0x0000000000087805 */ /* 0x000fe2000001ff00 */
[----:B----4-:R-:W-:-:S05]  /*0190*/  IMAD.WIDE R10, R19, 0x4, R10 ;  /* 0x00000004130a7825 */ /* 0x010fca00078e020a */
[----:B------:R4:W2:Y:S01]  /*01a0*/  @!P2 LDG.E.EL R5, desc[UR4][R10.64] ;  /* 0x000000040a05a981 */ /* 0x0008a2000c2e1900 */
[----:B-----5:R-:W-:-:S04]  /*01b0*/  IMAD.WIDE R12, R19, 0x4, R14 ;  /* 0x00000004130c7825 */ /* 0x020fc800078e020e */
[----:B---3--:R-:W-:Y:S01]  /*01c0*/  IMAD.WIDE R2, R0, 0x4, R2 ;  /* 0x0000000400027825 */ /* 0x008fe200078e0202 */
[----:B------:R-:W3:Y:S04]  /*01d0*/  @!P2 LDG.E.EL R9, desc[UR4][R12.64] ;  /* 0x000000040c09a981 */ /* 0x000ee8000c2e1900 */
[----:B------:R-:W5:Y:S01]  /*01e0*/  @!P2 LDG.E R8, desc[UR4][R2.64] ;  /* 0x000000040208a981 */ /* 0x000f62000c1e1900 */
[----:B0-----:R-:W-:-:S04]  /*01f0*/  IMAD.WIDE R14, R19, 0x4, R16 ;  /* 0x00000004130e7825 */ /* 0x001fc800078e0210 */
[----:B-1----:R-:W-:Y:S01]  /*0200*/  IMAD.WIDE R16, R19, 0x4, R6 ;  /* 0x0000000413107825 */ /* 0x002fe200078e0206 */
[----:B------:R-:W-:Y:S01]  /*0210*/  CS2R R18, SRZ ;  /* 0x0000000000127805 */ /* 0x000fe2000001ff00 */
[----:B----4-:R-:W-:Y:S01]  /*0220*/  HFMA2.MMA R11, -RZ, RZ, 1.625, 0 ;  /* 0x3e800000ff0b7435 */ /* 0x010fe200000001ff */
[----:B------:R-:W0:Y:S04]  /*0230*/  LDC.64 R6, c[0x0][0x240] ;  /* 0x00009000ff067b82 */ /* 0x000e280000000a00 */
[----:B------:R-:W4:Y:S04]  /*0240*/  @!P2 LDG.E.EL R18, desc[UR4][R14.64] ;  /* 0x000000040e12a981 */ /* 0x000f28000c2e1900 */
[----:B------:R-:W4:Y:S01]  /*0250*/  @!P2 LDG.E.EL R19, desc[UR4][R16.64] ;  /* 0x000000041013a981 */ /* 0x000f22000c2e1900 */
[----:B0-----:R-:W-:-:S04]  /*0260*/  IMAD.WIDE R6, R0, 0x4, R6 ;  /* 0x0000000400067825 */ /* 0x001fc800078e0206 */
[----:B--2---:R-:W-:-:S04]  /*0270*/  FADD R4, R4, 9.9999997473787516356e-06 ;  /* 0x3727c5ac04047421 */ /* 0x004fc80000000000 */
[----:B------:R-:W0:Y:S02]  /*0280*/  MUFU.SQRT R20, R4 ;  /* 0x0000000400147308 */ /* 0x000e240000002000 */
[C---:B0-----:R-:W-:Y:S02]  /*0290*/  FSETP.GT.AND P0, PT, R20.reuse, 8.50705917302346158658e+37, PT ;  /* 0x7e8000001400780b */ /* 0x041fe40003f04000 */
[----:B------:R-:W-:-:S11]  /*02a0*/  FSETP.GEU.AND P1, PT, R20, 1.175494350822287508e-38, PT ;  /* 0x008000001400780b */ /* 0x000fd60003f2e000 */
[----:B------:R-:W-:-:S04]  /*02b0*/  @P0 FMUL R20, R20, 0.25 ;  /* 0x3e80000014140820 */ /* 0x000fc80000400000 */
[----:B------:R-:W-:-:S06]  /*02c0*/  @!P1 FMUL R20, R20, 16777216 ;  /* 0x4b80000014149820 */ /* 0x000fcc0000400000 */
[----:B------:R-:W0:Y:S01]  /*02d0*/  MUFU.RCP R20, R20 ;  /* 0x0000001400147308 */ /* 0x000e220000001000 */
[----:B------:R-:W-:Y:S01]  /*02e0*/  FSEL R11, R11, 1, P0 ;  /* 0x3f8000000b0b7808 */ /* 0x000fe20000000000 */
[----:B-----5:R-:W-:-:S04]  /*02f0*/  FADD R5, R5, R8 ;  /* 0x0000000805057221 */ /* 0x020fc80000000000 */
[----:B------:R-:W-:Y:S01]  /*0300*/  @!P1 FMUL R11, R11, 16777216 ;  /* 0x4b8000000b0b9820 */ /* 0x000fe20000400000 */
[----:B---3--:R-:W-:Y:S01]  /*0310*/  FADD R9, R5, -R9 ;  /* 0x8000000905097221 */ /* 0x008fe20000000000 */
[----:B------:R1:W-:Y:S02]  /*0320*/  @!P2 STG.E desc[UR4][R2.64], R5 ;  /* 0x000000050200a986 */ /* 0x0003e4000c101904 */
[----:B0-----:R-:W-:-:S04]  /*0330*/  FMUL R4, R20, R11 ;  /* 0x0000000b14047220 */ /* 0x001fc80000400000 */
[----:B------:R-:W-:-:S04]  /*0340*/  FMUL R4, R9, R4 ;  /* 0x0000000409047220 */ /* 0x000fc80000400000 */
[----:B----4-:R-:W-:Y:S01]  /*0350*/  FFMA R19, R4, R18, R19 ;  /* 0x0000001204137223 */ /* 0x010fe20000000013 */
[----:B-1----:R-:W-:Y:S06]  /*0360*/  @P2 EXIT ;  /* 0x000000000000294d */ /* 0x002fec0003800000 */
[----:B------:R-:W-:Y:S01]  /*0370*/  STG.E desc[UR4][R6.64], R19 ;  /* 0x0000001306007986 */ /* 0x000fe2000c101904 */
[----:B------:R-:W-:Y:S05]  /*0380*/  EXIT ;  /* 0x000000000000794d */ /* 0x000fea0003800000 */
.L_x_0:
[----:B------:R-:W-:-:S00]  /*0390*/  BRA `(.L_x_0) ;  /* 0xfffffffc00fc7947 */ /* 0x000fc0000383ffff */
[----:B------:R-:W-:-:S00]  /*03a0*/  NOP ;  /* 0x0000000000007918 */ /* 0x000fc00000000000 */
        /* <DEDUP_REMOVED lines=13> */
.L_x_1:


//--------------------- .nv.global.init           --------------------------
	.section	.nv.global.init,"aw",@progbits
.nv.global.init:
	.type		_$_str,@object
	.size		_$_str,(_$_str_$_2 - _$_str)
_$_str:
        /*0000*/ 	.byte	0x5f, 0x5f, 0x43, 0x55, 0x44, 0x41, 0x5f, 0x46, 0x54, 0x5a, 0x00
	.type		_$_str_$_2,@object
	.size		_$_str_$_2,(.L_1 - _$_str_$_2)
_$_str_$_2:
        /*000b*/ 	.byte	0x5f, 0x5f, 0x43, 0x55, 0x44, 0x41, 0x5f, 0x50, 0x52, 0x45, 0x43, 0x5f, 0x53, 0x51, 0x52, 0x54
        /*001b*/ 	.byte	0x00
.L_1:


//--------------------- .nv.constant0.triton_poi_fused__native_batch_norm_legit_no_training_convolution_15 --------------------------
	.section	.nv.constant0.triton_poi_fused__native_batch_norm_legit_no_training_convolution_15,"a",@progbits
	.sectionflags	@""
	.align	4
.nv.constant0.triton_poi_fused__native_batch_norm_legit_no_training_convolution_15:
	.zero		588
